	.headerflags	@"EF_CUDA_TEXMODE_UNIFIED EF_CUDA_64BIT_ADDRESS EF_CUDA_ACCELERATORS EF_CUDA_SM90 EF_CUDA_VIRTUAL_SM(EF_CUDA_SM90)"
	.elftype	@"ET_EXEC"


//--------------------- .nv.info                  --------------------------
	.section	.nv.info,"",@"SHT_CUDA_INFO"
	.align	4


	//----- nvinfo : EIATTR_REGCOUNT
	.align		4
        /*0000*/ 	.byte	0x04, 0x2f
        /*0002*/ 	.short	(.L_3 - .L_2)
	.align		4
.L_2:
        /*0004*/ 	.word	index@(triton_poi_fused__native_batch_norm_legit_no_training_add_4)
        /*0008*/ 	.word	0x00000020


	//----- nvinfo : EIATTR_MIN_STACK_SIZE
	.align		4
.L_3:
        /*000c*/ 	.byte	0x04, 0x12
        /*000e*/ 	.short	(.L_5 - .L_4)
	.align		4
.L_4:
        /*0010*/ 	.word	index@(triton_poi_fused__native_batch_norm_legit_no_training_add_4)
        /*0014*/ 	.word	0x00000000


	//----- nvinfo : EIATTR_FRAME_SIZE
	.align		4
.L_5:
        /*0018*/ 	.byte	0x04, 0x11
        /*001a*/ 	.short	(.L_7 - .L_6)
	.align		4
.L_6:
        /*001c*/ 	.word	index@(triton_poi_fused__native_batch_norm_legit_no_training_add_4)
        /*0020*/ 	.word	0x00000000


	//----- nvinfo : EIATTR_MIN_STACK_SIZE
	.align		4
.L_7:
        /*0024*/ 	.byte	0x04, 0x12
        /*0026*/ 	.short	(.L_9 - .L_8)
	.align		4
.L_8:
        /*0028*/ 	.word	index@(triton_poi_fused__native_batch_norm_legit_no_training_add_4)
        /*002c*/ 	.word	0x00000000
.L_9:


//--------------------- .nv.info.triton_poi_fused__native_batch_norm_legit_no_training_add_4 --------------------------
	.section	.nv.info.triton_poi_fused__native_batch_norm_legit_no_training_add_4,"",@"SHT_CUDA_INFO"
	.sectionflags	@""
	.align	4


	//----- nvinfo : EIATTR_CUDA_API_VERSION
	.align		4
        /*0000*/ 	.byte	0x04, 0x37
        /*0002*/ 	.short	(.L_11 - .L_10)
.L_10:
        /*0004*/ 	.word	0x0000007c


	//----- nvinfo : EIATTR_KPARAM_INFO
	.align		4
.L_11:
        /*0008*/ 	.byte	0x04, 0x17
        /*000a*/ 	.short	(.L_13 - .L_12)
.L_12:
        /*000c*/ 	.word	0x00000000
        /*0010*/ 	.short	0x000b
        /*0012*/ 	.short	0x0058
        /*0014*/ 	.byte	0x00, 0xf0, 0x11, 0x00


	//----- nvinfo : EIATTR_KPARAM_INFO
	.align		4
.L_13:
        /*0018*/ 	.byte	0x04, 0x17
        /*001a*/ 	.short	(.L_15 - .L_14)
.L_14:
        /*001c*/ 	.word	0x00000000
        /*0020*/ 	.short	0x000a
        /*0022*/ 	.short	0x0050
        /*0024*/ 	.byte	0x00, 0xf4, 0x21, 0x00


	//----- nvinfo : EIATTR_KPARAM_INFO
	.align		4
.L_15:
        /*0028*/ 	.byte	0x04, 0x17
        /*002a*/ 	.short	(.L_17 - .L_16)
.L_16:
        /*002c*/ 	.word	0x00000000
        /*0030*/ 	.short	0x0009
        /*0032*/ 	.short	0x0048
        /*0034*/ 	.byte	0x00, 0xf4, 0x21, 0x00


	//----- nvinfo : EIATTR_KPARAM_INFO
	.align		4
.L_17:
        /*0038*/ 	.byte	0x04, 0x17
        /*003a*/ 	.short	(.L_19 - .L_18)
.L_18:
        /*003c*/ 	.word	0x00000000
        /*0040*/ 	.short	0x0008
        /*0042*/ 	.short	0x0040
        /*0044*/ 	.byte	0x00, 0xf4, 0x21, 0x00


	//----- nvinfo : EIATTR_KPARAM_INFO
	.align		4
.L_19:
        /*0048*/ 	.byte	0x04, 0x17
        /*004a*/ 	.short	(.L_21 - .L_20)
.L_20:
        /*004c*/ 	.word	0x00000000
        /*0050*/ 	.short	0x0007
        /*0052*/ 	.short	0x0038
        /*0054*/ 	.byte	0x00, 0xf4, 0x21, 0x00


	//----- nvinfo : EIATTR_KPARAM_INFO
	.align		4
.L_21:
        /*0058*/ 	.byte	0x04, 0x17
        /*005a*/ 	.short	(.L_23 - .L_22)
.L_22:
        /*005c*/ 	.word	0x00000000
        /*0060*/ 	.short	0x0006
        /*0062*/ 	.short	0x0030
        /*0064*/ 	.byte	0x00, 0xf4, 0x21, 0x00


	//----- nvinfo : EIATTR_KPARAM_INFO
	.align		4
.L_23:
        /*0068*/ 	.byte	0x04, 0x17
        /*006a*/ 	.short	(.L_25 - .L_24)
.L_24:
        /*006c*/ 	.word	0x00000000
        /*0070*/ 	.short	0x0005
        /*0072*/ 	.short	0x0028
        /*0074*/ 	.byte	0x00, 0xf4, 0x21, 0x00


	//----- nvinfo : EIATTR_KPARAM_INFO
	.align		4
.L_25:
        /*0078*/ 	.byte	0x04, 0x17
        /*007a*/ 	.short	(.L_27 - .L_26)
.L_26:
        /*007c*/ 	.word	0x00000000
        /*0080*/ 	.short	0x0004
        /*0082*/ 	.short	0x0020
        /*0084*/ 	.byte	0x00, 0xf4, 0x21, 0x00


	//----- nvinfo : EIATTR_KPARAM_INFO
	.align		4
.L_27:
        /*0088*/ 	.byte	0x04, 0x17
        /*008a*/ 	.short	(.L_29 - .L_28)
.L_28:
        /*008c*/ 	.word	0x00000000
        /*0090*/ 	.short	0x0003
        /*0092*/ 	.short	0x0018
        /*0094*/ 	.byte	0x00, 0xf4, 0x21, 0x00


	//----- nvinfo : EIATTR_KPARAM_INFO
	.align		4
.L_29:
        /*0098*/ 	.byte	0x04, 0x17
        /*009a*/ 	.short	(.L_31 - .L_30)
.L_30:
        /*009c*/ 	.word	0x00000000
        /*00a0*/ 	.short	0x0002
        /*00a2*/ 	.short	0x0010
        /*00a4*/ 	.byte	0x00, 0xf4, 0x21, 0x00


	//----- nvinfo : EIATTR_KPARAM_INFO
	.align		4
.L_31:
        /*00a8*/ 	.byte	0x04, 0x17
        /*00aa*/ 	.short	(.L_33 - .L_32)
.L_32:
        /*00ac*/ 	.word	0x00000000
        /*00b0*/ 	.short	0x0001
        /*00b2*/ 	.short	0x0008
        /*00b4*/ 	.byte	0x00, 0xf4, 0x21, 0x00


	//----- nvinfo : EIATTR_KPARAM_INFO
	.align		4
.L_33:
        /*00b8*/ 	.byte	0x04, 0x17
        /*00ba*/ 	.short	(.L_35 - .L_34)
.L_34:
        /*00bc*/ 	.word	0x00000000
        /*00c0*/ 	.short	0x0000
        /*00c2*/ 	.short	0x0000
        /*00c4*/ 	.byte	0x00, 0xf4, 0x21, 0x00


	//----- nvinfo : EIATTR_SPARSE_MMA_MASK
	.align		4
.L_35:
        /*00c8*/ 	.byte	0x03, 0x50
        /*00ca*/ 	.short	0x0000


	//----- nvinfo : EIATTR_MAXREG_COUNT
	.align		4
        /*00cc*/ 	.byte	0x03, 0x1b
        /*00ce*/ 	.short	0x00ff


	//----- nvinfo : EIATTR_EXIT_INSTR_OFFSETS
	.align		4
        /*00d0*/ 	.byte	0x04, 0x1c
        /*00d2*/ 	.short	(.L_37 - .L_36)


	//   ....[0]....
.L_36:
        /*00d4*/ 	.word	0x00000640


	//----- nvinfo : EIATTR_REQNTID
	.align		4
.L_37:
        /*00d8*/ 	.byte	0x04, 0x10
        /*00da*/ 	.short	(.L_39 - .L_38)
.L_38:
        /*00dc*/ 	.word	0x00000100
        /*00e0*/ 	.word	0x00000001
        /*00e4*/ 	.word	0x00000001


	//----- nvinfo : EIATTR_CBANK_PARAM_SIZE
	.align		4
.L_39:
        /*00e8*/ 	.byte	0x03, 0x19
        /*00ea*/ 	.short	0x005c


	//----- nvinfo : EIATTR_PARAM_CBANK
	.align		4
        /*00ec*/ 	.byte	0x04, 0x0a
        /*00ee*/ 	.short	(.L_41 - .L_40)
	.align		4
.L_40:
        /*00f0*/ 	.word	index@(.nv.constant0.triton_poi_fused__native_batch_norm_legit_no_training_add_4)
        /*00f4*/ 	.short	0x0210
        /*00f6*/ 	.short	0x005c


	//----- nvinfo : EIATTR_SW_WAR
	.align		4
.L_41:
        /*00f8*/ 	.byte	0x04, 0x36
        /*00fa*/ 	.short	(.L_43 - .L_42)
.L_42:
        /*00fc*/ 	.word	0x00000008
.L_43:


//--------------------- .nv.callgraph             --------------------------
	.section	.nv.callgraph,"",@"SHT_CUDA_CALLGRAPH"
	.align	4
	.sectionentsize	8
	.align		4
        /*0000*/ 	.word	0x00000000
	.align		4
        /*0004*/ 	.word	0xffffffff
	.align		4
        /*0008*/ 	.word	0x00000000
	.align		4
        /*000c*/ 	.word	0xfffffffe
	.align		4
        /*0010*/ 	.word	0x00000000
	.align		4
        /*0014*/ 	.word	0xfffffffd
	.align		4
        /*0018*/ 	.word	0x00000000
	.align		4
        /*001c*/ 	.word	0xfffffffc


//--------------------- .nv.constant4             --------------------------
	.section	.nv.constant4,"a",@progbits
	.align	8
	.align		8
.nv.constant4:
        /*0000*/ 	.dword	_$_str
	.align		8
        /*0008*/ 	.dword	_$_str_$_2


//--------------------- .text.triton_poi_fused__native_batch_norm_legit_no_training_add_4 --------------------------
	.section	.text.triton_poi_fused__native_batch_norm_legit_no_training_add_4,"ax",@progbits
	.align	128
        .global         triton_poi_fused__native_batch_norm_legit_no_training_add_4
        .type           triton_poi_fused__native_batch_norm_legit_no_training_add_4,@function
        .size           triton_poi_fused__native_batch_norm_legit_no_training_add_4,(.L_x_1 - triton_poi_fused__native_batch_norm_legit_no_training_add_4)
        .other          triton_poi_fused__native_batch_norm_legit_no_training_add_4,@"STO_CUDA_ENTRY STV_DEFAULT"
triton_poi_fused__native_batch_norm_legit_no_training_add_4:
.text.triton_poi_fused__native_batch_norm_legit_no_training_add_4:
[----:B------:R-:W-:Y:S01]  /*0000*/  LDC R1, c[0x0][0x28] ;  /* 0x00000a00ff017b82 */ /* 0x000fe20000000800 */
[----:B------:R-:W1:Y:S07]  /*0010*/  S2R R0, SR_TID.X ;  /* 0x0000000000007919 */ /* 0x000e6e0000002100 */
[----:B------:R-:W2:Y:S01]  /*0020*/  LDC.64 R4, c[0x0][0x220] ;  /* 0x00008800ff047b82 */ /* 0x000ea20000000a00 */
[----:B------:R-:W-:Y:S01]  /*0030*/  ULDC.64 UR4, c[0x0][0x208] ;  /* 0x0000820000047ab9 */ /* 0x000fe20000000a00 */
[----:B------:R-:W3:Y:S06]  /*0040*/  S2R R7, SR_CTAID.X ;  /* 0x0000000000077919 */ /* 0x000eec0000002500 */
[----:B------:R-:W4:Y:S08]  /*0050*/  LDC.64 R12, c[0x0][0x218] ;  /* 0x00008600ff0c7b82 */ /* 0x000f300000000a00 */
[----:B------:R-:W5:Y:S08]  /*0060*/  LDC.64 R10, c[0x0][0x238] ;  /* 0x00008e00ff0a7b82 */ /* 0x000f700000000a00 */
[----:B------:R-:W4:Y:S01]  /*0070*/  LDC.64 R8, c[0x0][0x240] ;  /* 0x00009000ff087b82 */ /* 0x000f220000000a00 */
[----:B-1----:R-:W-:-:S07]  /*0080*/  SHF.L.U32 R0, R0, 0x1, RZ ;  /* 0x0000000100007819 */ /* 0x002fce00000006ff */
[----:B------:R-:W1:Y:S01]  /*0090*/  LDC.64 R22, c[0x0][0x228] ;  /* 0x00008a00ff167b82 */ /* 0x000e620000000a00 */
[----:B---3--:R-:W-:Y:S02]  /*00a0*/  SHF.R.S32.HI R3, RZ, 0x16, R7 ;  /* 0x00000016ff037819 */ /* 0x008fe40000011407 */
[----:B------:R-:W-:Y:S02]  /*00b0*/  LOP3.LUT R0, R0, 0x1fe, RZ, 0xc0, !PT ;  /* 0x000001fe00007812 */ /* 0x000fe400078ec0ff */
[----:B------:R-:W-:-:S03]  /*00c0*/  SGXT R3, R3, 0x1 ;  /* 0x000000010303781a */ /* 0x000fc60000000200 */
[----:B------:R-:W3:Y:S01]  /*00d0*/  LDC.64 R20, c[0x0][0x230] ;  /* 0x00008c00ff147b82 */ /* 0x000ee20000000a00 */
[----:B------:R-:W-:-:S04]  /*00e0*/  LEA R0, R7, R0, 0x9 ;  /* 0x0000000007007211 */ /* 0x000fc800078e48ff */
[----:B------:R-:W-:-:S03]  /*00f0*/  LEA.HI R6, R3, R0, RZ, 0xc ;  /* 0x0000000003067211 */ /* 0x000fc600078f60ff */
[----:B------:R-:W1:Y:S01]  /*0100*/  LDC.64 R2, c[0x0][0x248] ;  /* 0x00009200ff027b82 */ /* 0x000e620000000a00 */
[----:B------:R-:W-:-:S04]  /*0110*/  LOP3.LUT R19, R6, 0xfffff000, RZ, 0xc0, !PT ;  /* 0xfffff00006137812 */ /* 0x000fc800078ec0ff */
[----:B------:R-:W-:-:S03]  /*0120*/  IADD3 R19, R0, -R19, RZ ;  /* 0x8000001300137210 */ /* 0x000fc60007ffe0ff */
[----:B------:R-:W3:Y:S02]  /*0130*/  LDC.64 R6, c[0x0][0x210] ;  /* 0x00008400ff067b82 */ /* 0x000ee40000000a00 */
[----:B--2---:R-:W-:-:S06]  /*0140*/  IMAD.WIDE R4, R19, 0x4, R4 ;  /* 0x0000000413047825 */ /* 0x004fcc00078e0204 */
[----:B------:R-:W2:Y:S01]  /*0150*/  LDG.E.EL.64 R4, desc[UR4][R4.64] ;  /* 0x0000000404047981 */ /* 0x000ea2000c2e1b00 */
[----:B------:R-:W5:Y:S01]  /*0160*/  LDC.64 R16, c[0x0][0x250] ;  /* 0x00009400ff107b82 */ /* 0x000f620000000a00 */
[----:B01----:R-:W-:-:S07]  /*0170*/  IMAD.WIDE R2, R19, 0x4, R2 ;  /* 0x0000000413027825 */ /* 0x003fce00078e0202 */
[----:B------:R-:W0:Y:S01]  /*0180*/  LDC.64 R14, c[0x0][0x258] ;  /* 0x00009600ff0e7b82 */ /* 0x000e220000000a00 */
[----:B------:R-:W2:Y:S01]  /*0190*/  LDG.E.EL.64 R2, desc[UR4][R2.64] ;  /* 0x0000000402027981 */ /* 0x000ea2000c2e1b00 */
[----:B----4-:R-:W-:-:S04]  /*01a0*/  IMAD.WIDE R12, R19, 0x4, R12 ;  /* 0x00000004130c7825 */ /* 0x010fc800078e020c */
[C---:B---3--:R-:W-:Y:S02]  /*01b0*/  IMAD.WIDE R6, R0.reuse, 0x4, R6 ;  /* 0x0000000400067825 */ /* 0x048fe400078e0206 */
[----:B------:R-:W3:Y:S04]  /*01c0*/  LDG.E.EL.64 R12, desc[UR4][R12.64] ;  /* 0x000000040c0c7981 */ /* 0x000ee8000c2e1b00 */
[----:B------:R-:W3:Y:S01]  /*01d0*/  LDG.E.64 R6, desc[UR4][R6.64] ;  /* 0x0000000406067981 */ /* 0x000ee2000c1e1b00 */
[----:B-----5:R-:W-:-:S04]  /*01e0*/  IMAD.WIDE R26, R0, 0x4, R10 ;  /* 0x00000004001a7825 */ /* 0x020fc800078e020a */
[C---:B------:R-:W-:Y:S02]  /*01f0*/  IMAD.WIDE R10, R19.reuse, 0x4, R8 ;  /* 0x00000004130a7825 */ /* 0x040fe400078e0208 */
[----:B------:R1:W4:Y:S02]  /*0200*/  LDG.E.64 R8, desc[UR4][R26.64] ;  /* 0x000000041a087981 */ /* 0x000324000c1e1b00 */
[C---:B------:R-:W-:Y:S02]  /*0210*/  IMAD.WIDE R24, R19.reuse, 0x4, R22 ;  /* 0x0000000413187825 */ /* 0x040fe400078e0216 */
[----:B------:R-:W4:Y:S02]  /*0220*/  LDG.E.EL.64 R10, desc[UR4][R10.64] ;  /* 0x000000040a0a7981 */ /* 0x000f24000c2e1b00 */
[----:B------:R-:W-:-:S04]  /*0230*/  IMAD.WIDE R22, R19, 0x4, R20 ;  /* 0x0000000413167825 */ /* 0x000fc800078e0214 */
[C---:B------:R-:W-:Y:S02]  /*0240*/  IMAD.WIDE R20, R19.reuse, 0x4, R16 ;  /* 0x0000000413147825 */ /* 0x040fe400078e0210 */
[----:B------:R-:W5:Y:S02]  /*0250*/  LDG.E.EL.64 R16, desc[UR4][R22.64] ;  /* 0x0000000416107981 */ /* 0x000f64000c2e1b00 */
[----:B0-----:R-:W-:Y:S02]  /*0260*/  IMAD.WIDE R18, R19, 0x4, R14 ;  /* 0x0000000413127825 */ /* 0x001fe400078e020e */
[----:B------:R0:W5:Y:S04]  /*0270*/  LDG.E.EL.64 R14, desc[UR4][R24.64] ;  /* 0x00000004180e7981 */ /* 0x000168000c2e1b00 */
[----:B------:R-:W4:Y:S04]  /*0280*/  LDG.E.EL.64 R20, desc[UR4][R20.64] ;  /* 0x0000000414147981 */ /* 0x000f28000c2e1b00 */
[----:B------:R-:W4:Y:S01]  /*0290*/  LDG.E.EL.64 R18, desc[UR4][R18.64] ;  /* 0x0000000412127981 */ /* 0x000f22000c2e1b00 */
[----:B--2---:R-:W-:-:S04]  /*02a0*/  FADD R4, R4, 9.9999997473787516356e-06 ;  /* 0x3727c5ac04047421 */ /* 0x004fc80000000000 */
[----:B-1----:R-:W1:Y:S01]  /*02b0*/  MUFU.SQRT R26, R4 ;  /* 0x00000004001a7308 */ /* 0x002e620000002000 */
[----:B------:R-:W-:Y:S01]  /*02c0*/  FADD R5, R5, 9.9999997473787516356e-06 ;  /* 0x3727c5ac05057421 */ /* 0x000fe20000000000 */
[----:B------:R-:W-:Y:S01]  /*02d0*/  FADD R2, R2, 9.9999997473787516356e-06 ;  /* 0x3727c5ac02027421 */ /* 0x000fe20000000000 */
[----:B------:R-:W-:-:S05]  /*02e0*/  FADD R3, R3, 9.9999997473787516356e-06 ;  /* 0x3727c5ac03037421 */ /* 0x000fca0000000000 */
[----:B------:R2:W0:Y:S01]  /*02f0*/  MUFU.SQRT R27, R5 ;  /* 0x00000005001b7308 */ /* 0x0004220000002000 */
[----:B-1----:R-:W-:-:S07]  /*0300*/  FSETP.GT.AND P6, PT, R26, 8.50705917302346158658e+37, PT ;  /* 0x7e8000001a00780b */ /* 0x002fce0003fc4000 */
[----:B------:R-:W1:Y:S08]  /*0310*/  MUFU.SQRT R28, R2 ;  /* 0x00000002001c7308 */ /* 0x000e700000002000 */
[----:B------:R3:W3:Y:S01]  /*0320*/  MUFU.SQRT R29, R3 ;  /* 0x00000003001d7308 */ /* 0x0006e20000002000 */
[----:B--2---:R-:W-:Y:S01]  /*0330*/  HFMA2.MMA R5, -RZ, RZ, 1.625, 0 ;  /* 0x3e800000ff057435 */ /* 0x004fe200000001ff */
[----:B0-----:R-:W-:-:S02]  /*0340*/  FSETP.GT.AND P5, PT, R27, 8.50705917302346158658e+37, PT ;  /* 0x7e8000001b00780b */ /* 0x001fc40003fa4000 */
[----:B------:R-:W-:Y:S02]  /*0350*/  FSETP.GEU.AND P4, PT, R26, 1.175494350822287508e-38, PT ;  /* 0x008000001a00780b */ /* 0x000fe40003f8e000 */
[----:B-1----:R-:W-:Y:S01]  /*0360*/  FSETP.GT.AND P2, PT, R28, 8.50705917302346158658e+37, PT ;  /* 0x7e8000001c00780b */ /* 0x002fe20003f44000 */
[----:B------:R-:W-:Y:S01]  /*0370*/  @P6 FMUL R26, R26, 0.25 ;  /* 0x3e8000001a1a6820 */ /* 0x000fe20000400000 */
[----:B------:R-:W-:Y:S01]  /*0380*/  FSETP.GEU.AND P3, PT, R27, 1.175494350822287508e-38, PT ;  /* 0x008000001b00780b */ /* 0x000fe20003f6e000 */
[----:B---3--:R-:W-:Y:S02]  /*0390*/  FADD R6, R6, -R12 ;  /* 0x8000000c06067221 */ /* 0x008fe40000000000 */
[----:B------:R-:W-:Y:S01]  /*03a0*/  FSEL R4, R5, 1, P6 ;  /* 0x3f80000005047808 */ /* 0x000fe20003000000 */
[----:B------:R-:W0:Y:S01]  /*03b0*/  LDC.64 R2, c[0x0][0x260] ;  /* 0x00009800ff027b82 */ /* 0x000e220000000a00 */
[----:B------:R-:W-:Y:S02]  /*03c0*/  FSETP.GT.AND P1, PT, R29, 8.50705917302346158658e+37, PT ;  /* 0x7e8000001d00780b */ /* 0x000fe40003f24000 */
[----:B------:R-:W-:-:S02]  /*03d0*/  FSETP.GEU.AND P0, PT, R28, 1.175494350822287508e-38, PT ;  /* 0x008000001c00780b */ /* 0x000fc40003f0e000 */
[----:B------:R-:W-:Y:S01]  /*03e0*/  FSETP.GEU.AND P6, PT, R29, 1.175494350822287508e-38, PT ;  /* 0x008000001d00780b */ /* 0x000fe20003fce000 */
[----:B------:R-:W-:Y:S01]  /*03f0*/  @P5 FMUL R27, R27, 0.25 ;  /* 0x3e8000001b1b5820 */ /* 0x000fe20000400000 */
[----:B------:R-:W-:Y:S01]  /*0400*/  @P2 FMUL R28, R28, 0.25 ;  /* 0x3e8000001c1c2820 */ /* 0x000fe20000400000 */
[----:B------:R-:W-:Y:S02]  /*0410*/  @!P4 FMUL R26, R26, 16777216 ;  /* 0x4b8000001a1ac820 */ /* 0x000fe40000400000 */
[----:B------:R-:W-:-:S04]  /*0420*/  @!P3 FMUL R27, R27, 16777216 ;  /* 0x4b8000001b1bb820 */ /* 0x000fc80000400000 */
[----:B------:R-:W-:Y:S02]  /*0430*/  @P1 FMUL R29, R29, 0.25 ;  /* 0x3e8000001d1d1820 */ /* 0x000fe40000400000 */
[----:B------:R-:W-:Y:S02]  /*0440*/  @!P0 FMUL R28, R28, 16777216 ;  /* 0x4b8000001c1c8820 */ /* 0x000fe40000400000 */
[----:B------:R-:W-:Y:S01]  /*0450*/  @!P6 FMUL R29, R29, 16777216 ;  /* 0x4b8000001d1de820 */ /* 0x000fe20000400000 */
[----:B------:R-:W1:Y:S01]  /*0460*/  MUFU.RCP R24, R27 ;  /* 0x0000001b00187308 */ /* 0x000e620000001000 */
[----:B------:R-:W-:Y:S01]  /*0470*/  FADD R7, R7, -R13 ;  /* 0x8000000d07077221 */ /* 0x000fe20000000000 */
[----:B------:R-:W-:-:S06]  /*0480*/  FSEL R25, R5, 1, P5 ;  /* 0x3f80000005197808 */ /* 0x000fcc0002800000 */
[----:B------:R-:W2:Y:S01]  /*0490*/  MUFU.RCP R23, R26 ;  /* 0x0000001a00177308 */ /* 0x000ea20000001000 */
[----:B------:R-:W-:-:S07]  /*04a0*/  FSEL R13, R5, 1, P2 ;  /* 0x3f800000050d7808 */ /* 0x000fce0001000000 */
[----:B------:R-:W3:Y:S01]  /*04b0*/  MUFU.RCP R22, R28 ;  /* 0x0000001c00167308 */ /* 0x000ee20000001000 */
[----:B------:R-:W-:-:S07]  /*04c0*/  FSEL R5, R5, 1, P1 ;  /* 0x3f80000005057808 */ /* 0x000fce0000800000 */
[----:B------:R-:W0:Y:S01]  /*04d0*/  MUFU.RCP R12, R29 ;  /* 0x0000001d000c7308 */ /* 0x000e220000001000 */
[----:B------:R-:W-:Y:S01]  /*04e0*/  @!P3 FMUL R25, R25, 16777216 ;  /* 0x4b8000001919b820 */ /* 0x000fe20000400000 */
[----:B------:R-:W-:Y:S01]  /*04f0*/  @!P4 FMUL R4, R4, 16777216 ;  /* 0x4b8000000404c820 */ /* 0x000fe20000400000 */
[----:B------:R-:W-:Y:S01]  /*0500*/  @!P0 FMUL R13, R13, 16777216 ;  /* 0x4b8000000d0d8820 */ /* 0x000fe20000400000 */
[----:B------:R-:W-:Y:S01]  /*0510*/  @!P6 FMUL R5, R5, 16777216 ;  /* 0x4b8000000505e820 */ /* 0x000fe20000400000 */
[----:B-1----:R-:W-:Y:S01]  /*0520*/  FMUL R24, R24, R25 ;  /* 0x0000001918187220 */ /* 0x002fe20000400000 */
[----:B--2---:R-:W-:Y:S01]  /*0530*/  FMUL R23, R23, R4 ;  /* 0x0000000417177220 */ /* 0x004fe20000400000 */
[----:B----4-:R-:W-:Y:S01]  /*0540*/  FADD R25, R8, -R10 ;  /* 0x8000000a08197221 */ /* 0x010fe20000000000 */
[----:B------:R-:W-:Y:S01]  /*0550*/  FADD R9, R9, -R11 ;  /* 0x8000000b09097221 */ /* 0x000fe20000000000 */
[----:B---3--:R-:W-:Y:S01]  /*0560*/  FMUL R22, R22, R13 ;  /* 0x0000000d16167220 */ /* 0x008fe20000400000 */
[----:B------:R-:W-:Y:S01]  /*0570*/  FMUL R23, R23, R6 ;  /* 0x0000000617177220 */ /* 0x000fe20000400000 */
[----:B------:R-:W-:Y:S01]  /*0580*/  FMUL R24, R24, R7 ;  /* 0x0000000718187220 */ /* 0x000fe20000400000 */
[----:B0-----:R-:W-:Y:S01]  /*0590*/  FMUL R12, R12, R5 ;  /* 0x000000050c0c7220 */ /* 0x001fe20000400000 */
[----:B------:R-:W-:-:S03]  /*05a0*/  FMUL R25, R22, R25 ;  /* 0x0000001916197220 */ /* 0x000fc60000400000 */
[----:B------:R-:W-:Y:S01]  /*05b0*/  FMUL R12, R12, R9 ;  /* 0x000000090c0c7220 */ /* 0x000fe20000400000 */
[----:B-----5:R-:W-:Y:S01]  /*05c0*/  FFMA R14, R14, R23, R16 ;  /* 0x000000170e0e7223 */ /* 0x020fe20000000010 */
[----:B------:R-:W-:Y:S01]  /*05d0*/  FFMA R15, R15, R24, R17 ;  /* 0x000000180f0f7223 */ /* 0x000fe20000000011 */
[----:B------:R-:W-:Y:S01]  /*05e0*/  FFMA R25, R20, R25, R18 ;  /* 0x0000001914197223 */ /* 0x000fe20000000012 */
[----:B------:R-:W-:Y:S01]  /*05f0*/  FFMA R12, R21, R12, R19 ;  /* 0x0000000c150c7223 */ /* 0x000fe20000000013 */
[----:B------:R-:W-:-:S04]  /*0600*/  IMAD.WIDE R2, R0, 0x4, R2 ;  /* 0x0000000400027825 */ /* 0x000fc800078e0202 */
[----:B------:R-:W-:Y:S01]  /*0610*/  FADD R14, R14, R25 ;  /* 0x000000190e0e7221 */ /* 0x000fe20000000000 */
[----:B------:R-:W-:-:S05]  /*0620*/  FADD R15, R15, R12 ;  /* 0x0000000c0f0f7221 */ /* 0x000fca0000000000 */
[----:B------:R-:W-:Y:S01]  /*0630*/  STG.E.64 desc[UR4][R2.64], R14 ;  /* 0x0000000e02007986 */ /* 0x000fe2000c101b04 */
[----:B------:R-:W-:Y:S05]  /*0640*/  EXIT ;  /* 0x000000000000794d */ /* 0x000fea0003800000 */
.L_x_0:
[----:B------:R-:W-:-:S00]  /*0650*/  BRA `(.L_x_0) ;  /* 0xfffffffc00fc7947 */ /* 0x000fc0000383ffff */
[----:B------:R-:W-:-:S00]  /*0660*/  NOP ;  /* 0x0000000000007918 */ /* 0x000fc00000000000 */
        /* <DEDUP_REMOVED lines=9> */
.L_x_1:


//--------------------- .nv.global.init           --------------------------
	.section	.nv.global.init,"aw",@progbits
.nv.global.init:
	.type		_$_str,@object
	.size		_$_str,(_$_str_$_2 - _$_str)
_$_str:
        /*0000*/ 	.byte	0x5f, 0x5f, 0x43, 0x55, 0x44, 0x41, 0x5f, 0x46, 0x54, 0x5a, 0x00
	.type		_$_str_$_2,@object
	.size		_$_str_$_2,(.L_1 - _$_str_$_2)
_$_str_$_2:
        /*000b*/ 	.byte	0x5f, 0x5f, 0x43, 0x55, 0x44, 0x41, 0x5f, 0x50, 0x52, 0x45, 0x43, 0x5f, 0x53, 0x51, 0x52, 0x54
        /*001b*/ 	.byte	0x00
.L_1:


//--------------------- .nv.constant0.triton_poi_fused__native_batch_norm_legit_no_training_add_4 --------------------------
	.section	.nv.constant0.triton_poi_fused__native_batch_norm_legit_no_training_add_4,"a",@progbits
	.sectionflags	@""
	.align	4
.nv.constant0.triton_poi_fused__native_batch_norm_legit_no_training_add_4:
	.zero		620
